	.headerflags	@"EF_CUDA_TEXMODE_UNIFIED EF_CUDA_64BIT_ADDRESS EF_CUDA_SM89 EF_CUDA_VIRTUAL_SM(EF_CUDA_SM89)"
	.elftype	@"ET_EXEC"


//--------------------- .nv.info                  --------------------------
	.section	.nv.info,"",@"SHT_CUDA_INFO"
	.align	4


	//----- nvinfo : EIATTR_REGCOUNT
	.align		4
        /*0000*/ 	.byte	0x04, 0x2f
        /*0002*/ 	.short	(.L_2 - .L_1)
	.align		4
.L_1:
        /*0004*/ 	.word	index@(triton__0d1d2d3d4d5d67de8910de)
        /*0008*/ 	.word	0x0000001f


	//----- nvinfo : EIATTR_MAX_STACK_SIZE
	.align		4
.L_2:
        /*000c*/ 	.byte	0x04, 0x23
        /*000e*/ 	.short	(.L_4 - .L_3)
	.align		4
.L_3:
        /*0010*/ 	.word	index@(triton__0d1d2d3d4d5d67de8910de)
        /*0014*/ 	.word	0x00000000


	//----- nvinfo : EIATTR_MIN_STACK_SIZE
	.align		4
.L_4:
        /*0018*/ 	.byte	0x04, 0x12
        /*001a*/ 	.short	(.L_6 - .L_5)
	.align		4
.L_5:
        /*001c*/ 	.word	index@(triton__0d1d2d3d4d5d67de8910de)
        /*0020*/ 	.word	0x00000000


	//----- nvinfo : EIATTR_FRAME_SIZE
	.align		4
.L_6:
        /*0024*/ 	.byte	0x04, 0x11
        /*0026*/ 	.short	(.L_8 - .L_7)
	.align		4
.L_7:
        /*0028*/ 	.word	index@(triton__0d1d2d3d4d5d67de8910de)
        /*002c*/ 	.word	0x00000000
.L_8:


//--------------------- .nv.info.triton__0d1d2d3d4d5d67de8910de --------------------------
	.section	.nv.info.triton__0d1d2d3d4d5d67de8910de,"",@"SHT_CUDA_INFO"
	.align	4


	//----- nvinfo : EIATTR_CUDA_API_VERSION
	.align		4
        /*0000*/ 	.byte	0x04, 0x37
        /*0002*/ 	.short	(.L_10 - .L_9)
.L_9:
        /*0004*/ 	.word	0x0000007b


	//----- nvinfo : EIATTR_PARAM_CBANK
	.align		4
.L_10:
        /*0008*/ 	.byte	0x04, 0x0a
        /*000a*/ 	.short	(.L_12 - .L_11)
	.align		4
.L_11:
        /*000c*/ 	.word	index@(.nv.constant0.triton__0d1d2d3d4d5d67de8910de)
        /*0010*/ 	.short	0x0160
        /*0012*/ 	.short	0x0044


	//----- nvinfo : EIATTR_CBANK_PARAM_SIZE
	.align		4
.L_12:
        /*0014*/ 	.byte	0x03, 0x19
        /*0016*/ 	.short	0x0044


	//----- nvinfo : EIATTR_KPARAM_INFO
	.align		4
        /*0018*/ 	.byte	0x04, 0x17
        /*001a*/ 	.short	(.L_14 - .L_13)
.L_13:
        /*001c*/ 	.word	0x00000000
        /*0020*/ 	.short	0x000a
        /*0022*/ 	.short	0x0040
        /*0024*/ 	.byte	0x00, 0xf0, 0x11, 0x00


	//----- nvinfo : EIATTR_KPARAM_INFO
	.align		4
.L_14:
        /*0028*/ 	.byte	0x04, 0x17
        /*002a*/ 	.short	(.L_16 - .L_15)
.L_15:
        /*002c*/ 	.word	0x00000000
        /*0030*/ 	.short	0x0009
        /*0032*/ 	.short	0x003c
        /*0034*/ 	.byte	0x00, 0xf0, 0x11, 0x00


	//----- nvinfo : EIATTR_KPARAM_INFO
	.align		4
.L_16:
        /*0038*/ 	.byte	0x04, 0x17
        /*003a*/ 	.short	(.L_18 - .L_17)
.L_17:
        /*003c*/ 	.word	0x00000000
        /*0040*/ 	.short	0x0008
        /*0042*/ 	.short	0x0038
        /*0044*/ 	.byte	0x00, 0xf0, 0x11, 0x00


	//----- nvinfo : EIATTR_KPARAM_INFO
	.align		4
.L_18:
        /*0048*/ 	.byte	0x04, 0x17
        /*004a*/ 	.short	(.L_20 - .L_19)
.L_19:
        /*004c*/ 	.word	0x00000000
        /*0050*/ 	.short	0x0007
        /*0052*/ 	.short	0x0034
        /*0054*/ 	.byte	0x00, 0xf0, 0x11, 0x00


	//----- nvinfo : EIATTR_KPARAM_INFO
	.align		4
.L_20:
        /*0058*/ 	.byte	0x04, 0x17
        /*005a*/ 	.short	(.L_22 - .L_21)
.L_21:
        /*005c*/ 	.word	0x00000000
        /*0060*/ 	.short	0x0006
        /*0062*/ 	.short	0x0030
        /*0064*/ 	.byte	0x00, 0xf0, 0x11, 0x00


	//----- nvinfo : EIATTR_KPARAM_INFO
	.align		4
.L_22:
        /*0068*/ 	.byte	0x04, 0x17
        /*006a*/ 	.short	(.L_24 - .L_23)
.L_23:
        /*006c*/ 	.word	0x00000000
        /*0070*/ 	.short	0x0005
        /*0072*/ 	.short	0x0028
        /*0074*/ 	.byte	0x00, 0xf0, 0x21, 0x00


	//----- nvinfo : EIATTR_KPARAM_INFO
	.align		4
.L_24:
        /*0078*/ 	.byte	0x04, 0x17
        /*007a*/ 	.short	(.L_26 - .L_25)
.L_25:
        /*007c*/ 	.word	0x00000000
        /*0080*/ 	.short	0x0004
        /*0082*/ 	.short	0x0020
        /*0084*/ 	.byte	0x00, 0xf0, 0x21, 0x00


	//----- nvinfo : EIATTR_KPARAM_INFO
	.align		4
.L_26:
        /*0088*/ 	.byte	0x04, 0x17
        /*008a*/ 	.short	(.L_28 - .L_27)
.L_27:
        /*008c*/ 	.word	0x00000000
        /*0090*/ 	.short	0x0003
        /*0092*/ 	.short	0x0018
        /*0094*/ 	.byte	0x00, 0xf0, 0x21, 0x00


	//----- nvinfo : EIATTR_KPARAM_INFO
	.align		4
.L_28:
        /*0098*/ 	.byte	0x04, 0x17
        /*009a*/ 	.short	(.L_30 - .L_29)
.L_29:
        /*009c*/ 	.word	0x00000000
        /*00a0*/ 	.short	0x0002
        /*00a2*/ 	.short	0x0010
        /*00a4*/ 	.byte	0x00, 0xf0, 0x21, 0x00


	//----- nvinfo : EIATTR_KPARAM_INFO
	.align		4
.L_30:
        /*00a8*/ 	.byte	0x04, 0x17
        /*00aa*/ 	.short	(.L_32 - .L_31)
.L_31:
        /*00ac*/ 	.word	0x00000000
        /*00b0*/ 	.short	0x0001
        /*00b2*/ 	.short	0x0008
        /*00b4*/ 	.byte	0x00, 0xf0, 0x21, 0x00


	//----- nvinfo : EIATTR_KPARAM_INFO
	.align		4
.L_32:
        /*00b8*/ 	.byte	0x04, 0x17
        /*00ba*/ 	.short	(.L_34 - .L_33)
.L_33:
        /*00bc*/ 	.word	0x00000000
        /*00c0*/ 	.short	0x0000
        /*00c2*/ 	.short	0x0000
        /*00c4*/ 	.byte	0x00, 0xf0, 0x21, 0x00


	//----- nvinfo : EIATTR_MAXREG_COUNT
	.align		4
.L_34:
        /*00c8*/ 	.byte	0x03, 0x1b
        /*00ca*/ 	.short	0x00ff


	//----- nvinfo : EIATTR_EXIT_INSTR_OFFSETS
	.align		4
        /*00cc*/ 	.byte	0x04, 0x1c
        /*00ce*/ 	.short	(.L_36 - .L_35)


	//   ....[0]....
.L_35:
        /*00d0*/ 	.word	0x000009a0


	//   ....[1]....
        /*00d4*/ 	.word	0x000009c0


	//----- nvinfo : EIATTR_MAX_THREADS
	.align		4
.L_36:
        /*00d8*/ 	.byte	0x04, 0x05
        /*00da*/ 	.short	(.L_38 - .L_37)
.L_37:
        /*00dc*/ 	.word	0x00000100
        /*00e0*/ 	.word	0x00000001
        /*00e4*/ 	.word	0x00000001
.L_38:


//--------------------- .nv.rel.action            --------------------------
	.section	.nv.rel.action,"",@"SHT_CUDA_RELOCINFO"
	.align	8
	.sectionentsize	8
        /*0000*/ 	.byte	0x73, 0x00, 0x00, 0x00, 0x00, 0x00, 0x00, 0x00, 0x00, 0x00, 0x00, 0x11, 0x25, 0x00, 0x05, 0x36


//--------------------- .nv.constant0.triton__0d1d2d3d4d5d67de8910de --------------------------
	.section	.nv.constant0.triton__0d1d2d3d4d5d67de8910de,"a",@progbits
	.align	4
.nv.constant0.triton__0d1d2d3d4d5d67de8910de:
	.zero		420


//--------------------- .text.triton__0d1d2d3d4d5d67de8910de --------------------------
	.section	.text.triton__0d1d2d3d4d5d67de8910de,"ax",@progbits
	.sectioninfo	@"SHI_REGISTERS=31"
	.align	128
        .global         triton__0d1d2d3d4d5d67de8910de
        .type           triton__0d1d2d3d4d5d67de8910de,@function
        .size           triton__0d1d2d3d4d5d67de8910de,(.L_x_1 - triton__0d1d2d3d4d5d67de8910de)
        .other          triton__0d1d2d3d4d5d67de8910de,@"STO_CUDA_ENTRY STV_DEFAULT"
triton__0d1d2d3d4d5d67de8910de:
.text.triton__0d1d2d3d4d5d67de8910de:
[----:B------:R-:W-:-:S02]  /*0000*/  IMAD.MOV.U32 R1, RZ, RZ, c[0x0][0x28] ;  /* 0x00000a00ff017624 */ /* 0x000fc400078e00ff */
[----:B------:R-:W-:Y:S01]  /*0010*/  IABS R11, c[0x0][0x190] ;  /* 0x00006400000b7a13 */ /* 0x000fe20000000000 */
[----:B------:R-:W0:Y:S01]  /*0020*/  S2R R0, SR_TID.X ;  /* 0x0000000000007919 */ /* 0x000e220000002100 */
[----:B------:R-:W-:Y:S01]  /*0030*/  IABS R3, c[0x0][0x194] ;  /* 0x0000650000037a13 */ /* 0x000fe20000000000 */
[----:B------:R-:W-:Y:S01]  /*0040*/  IMAD.MOV.U32 R14, RZ, RZ, 0x4 ;  /* 0x00000004ff0e7424 */ /* 0x000fe200078e00ff */
[----:B------:R-:W1:Y:S01]  /*0050*/  I2F.RP R2, R11 ;  /* 0x0000000b00027306 */ /* 0x000e620000209400 */
[----:B------:R-:W2:Y:S01]  /*0060*/  S2R R7, SR_CTAID.X ;  /* 0x0000000000077919 */ /* 0x000ea20000002500 */
[----:B------:R-:W-:Y:S01]  /*0070*/  IMAD.MOV.U32 R28, RZ, RZ, RZ ;  /* 0x000000ffff1c7224 */ /* 0x000fe200078e00ff */
[----:B------:R-:W-:Y:S01]  /*0080*/  ULDC.64 UR6, c[0x0][0x118] ;  /* 0x0000460000067ab9 */ /* 0x000fe20000000a00 */
[----:B------:R-:W-:Y:S01]  /*0090*/  PRMT R24, RZ, 0x7610, R24 ;  /* 0x00007610ff187816 */ /* 0x000fe20000000018 */
[----:B------:R-:W-:-:S03]  /*00a0*/  ULDC.64 UR4, c[0x0][0x198] ;  /* 0x0000660000047ab9 */ /* 0x000fc60000000a00 */
[----:B------:R-:W3:Y:S08]  /*00b0*/  I2F.RP R9, R3 ;  /* 0x0000000300097306 */ /* 0x000ef00000209400 */
[----:B-1----:R-:W1:Y:S01]  /*00c0*/  MUFU.RCP R2, R2 ;  /* 0x0000000200027308 */ /* 0x002e620000001000 */
[----:B0-----:R-:W-:-:S07]  /*00d0*/  IMAD.SHL.U32 R0, R0, 0x2, RZ ;  /* 0x0000000200007824 */ /* 0x001fce00078e00ff */
[----:B---3--:R-:W-:Y:S01]  /*00e0*/  MUFU.RCP R9, R9 ;  /* 0x0000000900097308 */ /* 0x008fe20000001000 */
[----:B------:R-:W-:-:S05]  /*00f0*/  LOP3.LUT R0, R0, 0x1fe, RZ, 0xc0, !PT ;  /* 0x000001fe00007812 */ /* 0x000fca00078ec0ff */
[----:B--2---:R-:W-:Y:S01]  /*0100*/  IMAD R0, R7, 0x200, R0 ;  /* 0x0000020007007824 */ /* 0x004fe200078e0200 */
[----:B-1----:R-:W-:-:S04]  /*0110*/  IADD3 R4, R2, 0xffffffe, RZ ;  /* 0x0ffffffe02047810 */ /* 0x002fc80007ffe0ff */
[----:B------:R0:W1:Y:S01]  /*0120*/  F2I.FTZ.U32.TRUNC.NTZ R5, R4 ;  /* 0x0000000400057305 */ /* 0x000062000021f000 */
[----:B------:R-:W-:Y:S02]  /*0130*/  IADD3 R2, R0, 0x1, RZ ;  /* 0x0000000100027810 */ /* 0x000fe40007ffe0ff */
[----:B------:R-:W-:Y:S02]  /*0140*/  IABS R10, R0 ;  /* 0x00000000000a7213 */ /* 0x000fe40000000000 */
[----:B------:R-:W-:Y:S01]  /*0150*/  IABS R8, R2 ;  /* 0x0000000200087213 */ /* 0x000fe20000000000 */
[----:B0-----:R-:W-:Y:S02]  /*0160*/  IMAD.MOV.U32 R4, RZ, RZ, RZ ;  /* 0x000000ffff047224 */ /* 0x001fe400078e00ff */
[----:B-1----:R-:W-:-:S04]  /*0170*/  IMAD.MOV R6, RZ, RZ, -R5 ;  /* 0x000000ffff067224 */ /* 0x002fc800078e0a05 */
[----:B------:R-:W-:-:S04]  /*0180*/  IMAD R7, R6, R11, RZ ;  /* 0x0000000b06077224 */ /* 0x000fc800078e02ff */
[----:B------:R-:W-:-:S06]  /*0190*/  IMAD.HI.U32 R4, R5, R7, R4 ;  /* 0x0000000705047227 */ /* 0x000fcc00078e0004 */
[----:B------:R-:W-:-:S04]  /*01a0*/  IMAD.HI.U32 R6, R4, R10, RZ ;  /* 0x0000000a04067227 */ /* 0x000fc800078e00ff */
[----:B------:R-:W-:Y:S01]  /*01b0*/  IMAD.HI.U32 R7, R4, R8, RZ ;  /* 0x0000000804077227 */ /* 0x000fe200078e00ff */
[----:B------:R-:W-:-:S03]  /*01c0*/  IADD3 R4, -R6, RZ, RZ ;  /* 0x000000ff06047210 */ /* 0x000fc60007ffe1ff */
[----:B------:R-:W-:Y:S02]  /*01d0*/  IMAD.MOV R5, RZ, RZ, -R7 ;  /* 0x000000ffff057224 */ /* 0x000fe400078e0a07 */
[C---:B------:R-:W-:Y:S02]  /*01e0*/  IMAD R4, R11.reuse, R4, R10 ;  /* 0x000000040b047224 */ /* 0x040fe400078e020a */
[----:B------:R-:W-:Y:S01]  /*01f0*/  IMAD R8, R11, R5, R8 ;  /* 0x000000050b087224 */ /* 0x000fe200078e0208 */
[----:B------:R-:W-:Y:S02]  /*0200*/  IADD3 R5, R9, 0xffffffe, RZ ;  /* 0x0ffffffe09057810 */ /* 0x000fe40007ffe0ff */
[C---:B------:R-:W-:Y:S02]  /*0210*/  ISETP.GT.U32.AND P2, PT, R11.reuse, R4, PT ;  /* 0x000000040b00720c */ /* 0x040fe40003f44070 */
[----:B------:R-:W-:Y:S02]  /*0220*/  ISETP.GT.U32.AND P0, PT, R11, R8, PT ;  /* 0x000000080b00720c */ /* 0x000fe40003f04070 */
[----:B------:R-:W0:Y:S09]  /*0230*/  F2I.FTZ.U32.TRUNC.NTZ R5, R5 ;  /* 0x0000000500057305 */ /* 0x000e32000021f000 */
[--C-:B------:R-:W-:Y:S01]  /*0240*/  @!P2 IMAD.IADD R4, R4, 0x1, -R11.reuse ;  /* 0x000000010404a824 */ /* 0x100fe200078e0a0b */
[----:B------:R-:W-:Y:S01]  /*0250*/  @!P2 IADD3 R6, R6, 0x1, RZ ;  /* 0x000000010606a810 */ /* 0x000fe20007ffe0ff */
[----:B------:R-:W-:Y:S01]  /*0260*/  @!P0 IMAD.IADD R8, R8, 0x1, -R11 ;  /* 0x0000000108088824 */ /* 0x000fe200078e0a0b */
[----:B------:R-:W-:-:S02]  /*0270*/  @!P0 IADD3 R7, R7, 0x1, RZ ;  /* 0x0000000107078810 */ /* 0x000fc40007ffe0ff */
[-C--:B------:R-:W-:Y:S02]  /*0280*/  ISETP.GE.U32.AND P4, PT, R4, R11.reuse, PT ;  /* 0x0000000b0400720c */ /* 0x080fe40003f86070 */
[----:B------:R-:W-:Y:S02]  /*0290*/  LOP3.LUT R4, R2, c[0x0][0x190], RZ, 0x3c, !PT ;  /* 0x0000640002047a12 */ /* 0x000fe400078e3cff */
[----:B------:R-:W-:Y:S02]  /*02a0*/  LOP3.LUT R2, R0, c[0x0][0x190], RZ, 0x3c, !PT ;  /* 0x0000640000027a12 */ /* 0x000fe400078e3cff */
[----:B------:R-:W-:Y:S01]  /*02b0*/  ISETP.GE.U32.AND P3, PT, R8, R11, PT ;  /* 0x0000000b0800720c */ /* 0x000fe20003f66070 */
[----:B0-----:R-:W-:Y:S01]  /*02c0*/  IMAD.MOV R8, RZ, RZ, -R5 ;  /* 0x000000ffff087224 */ /* 0x001fe200078e0a05 */
[----:B------:R-:W-:Y:S02]  /*02d0*/  ISETP.GE.AND P0, PT, R2, RZ, PT ;  /* 0x000000ff0200720c */ /* 0x000fe40003f06270 */
[----:B------:R-:W-:Y:S01]  /*02e0*/  ISETP.GE.AND P1, PT, R4, RZ, PT ;  /* 0x000000ff0400720c */ /* 0x000fe20003f26270 */
[----:B------:R-:W-:Y:S01]  /*02f0*/  IMAD R9, R8, R3, RZ ;  /* 0x0000000308097224 */ /* 0x000fe200078e02ff */
[----:B------:R-:W-:Y:S01]  /*0300*/  ISETP.NE.AND P2, PT, RZ, c[0x0][0x190], PT ;  /* 0x00006400ff007a0c */ /* 0x000fe20003f45270 */
[----:B------:R-:W-:Y:S01]  /*0310*/  IMAD.MOV.U32 R4, RZ, RZ, RZ ;  /* 0x000000ffff047224 */ /* 0x000fe200078e00ff */
[----:B------:R-:W-:-:S03]  /*0320*/  @P4 IADD3 R6, R6, 0x1, RZ ;  /* 0x0000000106064810 */ /* 0x000fc60007ffe0ff */
[----:B------:R-:W-:Y:S01]  /*0330*/  IMAD.HI.U32 R4, R5, R9, R4 ;  /* 0x0000000905047227 */ /* 0x000fe200078e0004 */
[----:B------:R-:W-:Y:S02]  /*0340*/  LOP3.LUT R5, RZ, c[0x0][0x190], RZ, 0x33, !PT ;  /* 0x00006400ff057a12 */ /* 0x000fe400078e33ff */
[----:B------:R-:W-:Y:S01]  /*0350*/  @P3 IADD3 R7, R7, 0x1, RZ ;  /* 0x0000000107073810 */ /* 0x000fe20007ffe0ff */
[----:B------:R-:W-:Y:S02]  /*0360*/  @!P0 IMAD.MOV R6, RZ, RZ, -R6 ;  /* 0x000000ffff068224 */ /* 0x000fe400078e0a06 */
[----:B------:R-:W-:Y:S01]  /*0370*/  IMAD.HI.U32 R8, R4, R10, RZ ;  /* 0x0000000a04087227 */ /* 0x000fe200078e00ff */
[----:B------:R-:W-:Y:S02]  /*0380*/  @!P1 IADD3 R7, -R7, RZ, RZ ;  /* 0x000000ff07079210 */ /* 0x000fe40007ffe1ff */
[C---:B------:R-:W-:Y:S01]  /*0390*/  SEL R9, R5.reuse, R6, !P2 ;  /* 0x0000000605097207 */ /* 0x040fe20005000000 */
[----:B------:R-:W-:Y:S01]  /*03a0*/  IMAD.MOV R2, RZ, RZ, -R8 ;  /* 0x000000ffff027224 */ /* 0x000fe200078e0a08 */
[----:B------:R-:W-:-:S03]  /*03b0*/  SEL R4, R5, R7, !P2 ;  /* 0x0000000705047207 */ /* 0x000fc60005000000 */
[----:B------:R-:W-:Y:S02]  /*03c0*/  IMAD R10, R3, R2, R10 ;  /* 0x00000002030a7224 */ /* 0x000fe400078e020a */
[----:B------:R-:W-:-:S03]  /*03d0*/  IMAD.HI R2, R9, 0x66666667, RZ ;  /* 0x6666666709027827 */ /* 0x000fc600078e02ff */
[----:B------:R-:W-:Y:S01]  /*03e0*/  ISETP.GT.U32.AND P1, PT, R3, R10, PT ;  /* 0x0000000a0300720c */ /* 0x000fe20003f24070 */
[----:B------:R-:W-:Y:S01]  /*03f0*/  IMAD.HI R6, R4, 0x66666667, RZ ;  /* 0x6666666704067827 */ /* 0x000fe200078e02ff */
[----:B------:R-:W-:-:S04]  /*0400*/  SHF.R.U32.HI R5, RZ, 0x1f, R2 ;  /* 0x0000001fff057819 */ /* 0x000fc80000011602 */
[----:B------:R-:W-:Y:S02]  /*0410*/  SHF.R.U32.HI R7, RZ, 0x1f, R6 ;  /* 0x0000001fff077819 */ /* 0x000fe40000011606 */
[----:B------:R-:W-:Y:S02]  /*0420*/  LEA.HI.SX32 R2, R2, R5, 0x19 ;  /* 0x0000000502027211 */ /* 0x000fe400078fcaff */
[----:B------:R-:W-:-:S03]  /*0430*/  LEA.HI.SX32 R7, R6, R7, 0x19 ;  /* 0x0000000706077211 */ /* 0x000fc600078fcaff */
[----:B------:R-:W-:Y:S01]  /*0440*/  IMAD R2, R2, -0x140, R9 ;  /* 0xfffffec002027824 */ /* 0x000fe200078e0209 */
[----:B------:R-:W-:Y:S01]  /*0450*/  @!P1 IADD3 R8, R8, 0x1, RZ ;  /* 0x0000000108089810 */ /* 0x000fe20007ffe0ff */
[----:B------:R-:W-:Y:S01]  /*0460*/  IMAD R4, R7, -0x140, R4 ;  /* 0xfffffec007047824 */ /* 0x000fe200078e0204 */
[----:B------:R-:W-:Y:S01]  /*0470*/  LOP3.LUT R7, R0, c[0x0][0x194], RZ, 0x3c, !PT ;  /* 0x0000650000077a12 */ /* 0x000fe200078e3cff */
[----:B------:R-:W-:Y:S01]  /*0480*/  @!P1 IMAD.IADD R10, R10, 0x1, -R3 ;  /* 0x000000010a0a9824 */ /* 0x000fe200078e0a03 */
[----:B------:R-:W-:Y:S02]  /*0490*/  PRMT R6, R2, 0x9910, RZ ;  /* 0x0000991002067816 */ /* 0x000fe400000000ff */
[----:B------:R-:W-:Y:S02]  /*04a0*/  PRMT R5, R4, 0x9910, RZ ;  /* 0x0000991004057816 */ /* 0x000fe400000000ff */
[----:B------:R-:W-:Y:S01]  /*04b0*/  ISETP.GE.U32.AND P0, PT, R10, R3, PT ;  /* 0x000000030a00720c */ /* 0x000fe20003f06070 */
[----:B------:R-:W-:Y:S01]  /*04c0*/  IMAD.MOV.U32 R3, RZ, RZ, R6 ;  /* 0x000000ffff037224 */ /* 0x000fe200078e0006 */
[----:B------:R-:W-:Y:S01]  /*04d0*/  ISETP.GE.AND P2, PT, R7, RZ, PT ;  /* 0x000000ff0700720c */ /* 0x000fe20003f46270 */
[----:B------:R-:W-:Y:S01]  /*04e0*/  IMAD R10, R5, 0x6667, RZ ;  /* 0x00006667050a7824 */ /* 0x000fe200078e02ff */
[----:B------:R-:W-:Y:S01]  /*04f0*/  ISETP.NE.AND P1, PT, RZ, c[0x0][0x194], PT ;  /* 0x00006500ff007a0c */ /* 0x000fe20003f25270 */
[----:B------:R-:W-:-:S03]  /*0500*/  IMAD R6, R3, 0x6667, RZ ;  /* 0x0000666703067824 */ /* 0x000fc600078e02ff */
[----:B------:R-:W-:Y:S02]  /*0510*/  SHF.R.S32.HI R5, RZ, 0x10, R10 ;  /* 0x00000010ff057819 */ /* 0x000fe4000001140a */
[----:B------:R-:W-:Y:S02]  /*0520*/  SHF.R.S32.HI R3, RZ, 0x10, R6 ;  /* 0x00000010ff037819 */ /* 0x000fe40000011406 */
[----:B------:R-:W-:Y:S02]  /*0530*/  LOP3.LUT R5, R5, 0xffff, RZ, 0xc0, !PT ;  /* 0x0000ffff05057812 */ /* 0x000fe400078ec0ff */
[----:B------:R-:W-:Y:S02]  /*0540*/  LOP3.LUT R3, R3, 0xffff, RZ, 0xc0, !PT ;  /* 0x0000ffff03037812 */ /* 0x000fe400078ec0ff */
[----:B------:R-:W-:Y:S02]  /*0550*/  SHF.R.U32.HI R5, RZ, 0xf, R5 ;  /* 0x0000000fff057819 */ /* 0x000fe40000011605 */
[----:B------:R-:W-:-:S02]  /*0560*/  SHF.R.U32.HI R3, RZ, 0xf, R3 ;  /* 0x0000000fff037819 */ /* 0x000fc40000011603 */
[----:B------:R-:W-:Y:S02]  /*0570*/  @P0 IADD3 R8, R8, 0x1, RZ ;  /* 0x0000000108080810 */ /* 0x000fe40007ffe0ff */
[----:B------:R-:W-:Y:S02]  /*0580*/  LEA.HI.SX32 R5, R10, R5, 0xe ;  /* 0x000000050a057211 */ /* 0x000fe400078f72ff */
[----:B------:R-:W-:Y:S02]  /*0590*/  LEA.HI.SX32 R3, R6, R3, 0xe ;  /* 0x0000000306037211 */ /* 0x000fe400078f72ff */
[----:B------:R-:W-:Y:S01]  /*05a0*/  @!P2 IADD3 R8, -R8, RZ, RZ ;  /* 0x000000ff0808a210 */ /* 0x000fe20007ffe1ff */
[----:B------:R-:W-:Y:S01]  /*05b0*/  CS2R R6, SRZ ;  /* 0x0000000000067805 */ /* 0x000fe2000001ff00 */
[----:B------:R-:W-:Y:S02]  /*05c0*/  PRMT R5, R5, 0x9910, RZ ;  /* 0x0000991005057816 */ /* 0x000fe400000000ff */
[----:B------:R-:W-:-:S02]  /*05d0*/  @!P1 LOP3.LUT R8, RZ, c[0x0][0x194], RZ, 0x33, !PT ;  /* 0x00006500ff089a12 */ /* 0x000fc400078e33ff */
[----:B------:R-:W-:Y:S02]  /*05e0*/  ISETP.GE.AND P2, PT, R0, c[0x0][0x1a0], PT ;  /* 0x0000680000007a0c */ /* 0x000fe40003f46270 */
[----:B------:R-:W-:Y:S01]  /*05f0*/  PRMT R3, R3, 0x9910, RZ ;  /* 0x0000991003037816 */ /* 0x000fe200000000ff */
[----:B------:R-:W-:-:S04]  /*0600*/  IMAD R15, R8, 0x20, R5 ;  /* 0x00000020080f7824 */ /* 0x000fc800078e0205 */
[----:B------:R-:W-:Y:S02]  /*0610*/  IMAD R13, R8, 0x20, R3 ;  /* 0x00000020080d7824 */ /* 0x000fe400078e0203 */
[----:B------:R-:W-:-:S04]  /*0620*/  IMAD.WIDE R18, R15, R14, c[0x0][0x170] ;  /* 0x00005c000f127625 */ /* 0x000fc800078e020e */
[CC--:B------:R-:W-:Y:S01]  /*0630*/  IMAD.WIDE R16, R13.reuse, R14.reuse, c[0x0][0x170] ;  /* 0x00005c000d107625 */ /* 0x0c0fe200078e020e */
[----:B------:R0:W2:Y:S04]  /*0640*/  @!P2 LDG.E.EL R28, [R18.64] ;  /* 0x00000006121ca981 */ /* 0x0000a8000c2e1900 */
[----:B------:R1:W3:Y:S01]  /*0650*/  @!P2 LDG.E.EL R6, [R16.64] ;  /* 0x000000061006a981 */ /* 0x0002e2000c2e1900 */
[----:B------:R-:W-:Y:S01]  /*0660*/  MOV R3, 0x2 ;  /* 0x0000000200037802 */ /* 0x000fe20000000f00 */
[----:B------:R-:W-:Y:S02]  /*0670*/  IMAD.MOV.U32 R8, RZ, RZ, RZ ;  /* 0x000000ffff087224 */ /* 0x000fe400078e00ff */
[----:B------:R-:W-:-:S04]  /*0680*/  IMAD.WIDE R12, R13, R14, c[0x0][0x168] ;  /* 0x00005a000d0c7625 */ /* 0x000fc800078e020e */
[----:B------:R-:W-:-:S04]  /*0690*/  IMAD.WIDE R10, R0, R3, c[0x0][0x160] ;  /* 0x00005800000a7625 */ /* 0x000fc800078e0203 */
[----:B------:R-:W-:Y:S01]  /*06a0*/  IMAD.WIDE R14, R15, R14, c[0x0][0x168] ;  /* 0x00005a000f0e7625 */ /* 0x000fe200078e020e */
[----:B------:R4:W5:Y:S03]  /*06b0*/  @!P2 LDG.E.EL R8, [R10.64] ;  /* 0x000000060a08a981 */ /* 0x000966000c2e1900 */
[----:B------:R-:W-:Y:S01]  /*06c0*/  IMAD.MOV.U32 R5, RZ, RZ, RZ ;  /* 0x000000ffff057224 */ /* 0x000fe200078e00ff */
[----:B------:R-:W-:Y:S01]  /*06d0*/  PRMT R26, RZ, 0x7610, R26 ;  /* 0x00007610ff1a7816 */ /* 0x000fe2000000001a */
[----:B------:R-:W5:Y:S01]  /*06e0*/  @!P2 LDG.E.EL R7, [R14.64] ;  /* 0x000000060e07a981 */ /* 0x000f62000c2e1900 */
[----:B------:R-:W-:Y:S01]  /*06f0*/  PRMT R9, RZ, 0x7610, R9 ;  /* 0x00007610ff097816 */ /* 0x000fe20000000009 */
[CC--:B0-----:R-:W-:Y:S01]  /*0700*/  IMAD.WIDE R18, R4.reuse, R3.reuse, c[0x0][0x178] ;  /* 0x00005e0004127625 */ /* 0x0c1fe200078e0203 */
[----:B------:R-:W-:Y:S01]  /*0710*/  PRMT R25, RZ, 0x7610, R25 ;  /* 0x00007610ff197816 */ /* 0x000fe20000000019 */
[----:B------:R-:W5:Y:S02]  /*0720*/  @!P2 LDG.E.EL R5, [R12.64] ;  /* 0x000000060c05a981 */ /* 0x000f64000c2e1900 */
[----:B------:R-:W-:-:S02]  /*0730*/  IMAD.WIDE R22, R4, R3, c[0x0][0x180] ;  /* 0x0000600004167625 */ /* 0x000fc400078e0203 */
[----:B------:R-:W5:Y:S02]  /*0740*/  @!P2 LDG.E.EL.U16 R24, [R18.64] ;  /* 0x000000061218a981 */ /* 0x000f64000c2e1500 */
[CC--:B-1----:R-:W-:Y:S02]  /*0750*/  IMAD.WIDE R16, R2.reuse, R3.reuse, c[0x0][0x178] ;  /* 0x00005e0002107625 */ /* 0x0c2fe400078e0203 */
[----:B------:R-:W5:Y:S02]  /*0760*/  @!P2 LDG.E.EL.U16 R26, [R22.64] ;  /* 0x00000006161aa981 */ /* 0x000f64000c2e1500 */
[----:B------:R-:W-:Y:S02]  /*0770*/  IMAD.WIDE R20, R2, R3, c[0x0][0x180] ;  /* 0x0000600002147625 */ /* 0x000fe400078e0203 */
[----:B------:R-:W5:Y:S04]  /*0780*/  @!P2 LDG.E.EL.U16 R9, [R16.64] ;  /* 0x000000061009a981 */ /* 0x000f68000c2e1500 */
[----:B------:R-:W5:Y:S01]  /*0790*/  @!P2 LDG.E.EL.U16 R25, [R20.64] ;  /* 0x000000061419a981 */ /* 0x000f62000c2e1500 */
[----:B------:R-:W-:-:S04]  /*07a0*/  UIMAD UR4, UR4, UR5, URZ ;  /* 0x00000005040472a4 */ /* 0x000fc8000f8e023f */
[----:B------:R-:W-:-:S06]  /*07b0*/  UIMAD UR4, UR4, 0xa, URZ ;  /* 0x0000000a040478a4 */ /* 0x000fcc000f8e023f */
[----:B------:R-:W-:-:S04]  /*07c0*/  I2FP.F32.S32 R2, UR4 ;  /* 0x0000000400027c45 */ /* 0x000fc80008201400 */
[----:B------:R-:W-:-:S04]  /*07d0*/  FSETP.GEU.AND P0, PT, R2, RZ, PT ;  /* 0x000000ff0200720b */ /* 0x000fc80003f0e000 */
[----:B------:R-:W-:-:S04]  /*07e0*/  FSEL R2, R2, RZ, P0 ;  /* 0x000000ff02027208 */ /* 0x000fc80000000000 */
[C---:B------:R-:W-:Y:S02]  /*07f0*/  FSETP.GT.AND P0, PT, |R2|.reuse, 8.50705917302346158658e+37, PT ;  /* 0x7e8000000200780b */ /* 0x040fe40003f04200 */
[----:B------:R-:W-:-:S11]  /*0800*/  FSETP.GEU.AND P1, PT, |R2|, 1.175494350822287508e-38, PT ;  /* 0x008000000200780b */ /* 0x000fd60003f2e200 */
[----:B------:R-:W-:-:S04]  /*0810*/  @P0 FMUL R2, R2, 0.25 ;  /* 0x3e80000002020820 */ /* 0x000fc80000400000 */
[----:B------:R-:W-:-:S04]  /*0820*/  @!P1 FMUL R2, R2, 16777216 ;  /* 0x4b80000002029820 */ /* 0x000fc80000400000 */
[----:B----4-:R-:W0:Y:S01]  /*0830*/  MUFU.RCP R11, R2 ;  /* 0x00000002000b7308 */ /* 0x010e220000001000 */
[----:B--2---:R-:W-:Y:S01]  /*0840*/  @P0 FMUL R28, R28, 0.25 ;  /* 0x3e8000001c1c0820 */ /* 0x004fe20000400000 */
[----:B---3--:R-:W-:-:S03]  /*0850*/  @P0 FMUL R6, R6, 0.25 ;  /* 0x3e80000006060820 */ /* 0x008fc60000400000 */
[----:B------:R-:W-:Y:S01]  /*0860*/  @!P1 FMUL R28, R28, 16777216 ;  /* 0x4b8000001c1c9820 */ /* 0x000fe20000400000 */
[----:B------:R-:W-:-:S03]  /*0870*/  @!P1 FMUL R6, R6, 16777216 ;  /* 0x4b80000006069820 */ /* 0x000fc60000400000 */
[C---:B0-----:R-:W-:Y:S01]  /*0880*/  FFMA R4, R11.reuse, R28, 9.9999999747524270788e-07 ;  /* 0x358637bd0b047423 */ /* 0x041fe2000000001c */
[----:B------:R-:W-:-:S05]  /*0890*/  FFMA R6, R11, R6, 9.9999999747524270788e-07 ;  /* 0x358637bd0b067423 */ /* 0x000fca0000000006 */
[----:B------:R-:W0:Y:S01]  /*08a0*/  MUFU.RSQ R4, R4 ;  /* 0x0000000400047308 */ /* 0x000e220000001400 */
[----:B-----5:R-:W-:-:S07]  /*08b0*/  HADD2.F32 R10, -RZ, R8.H1_H1 ;  /* 0x30000008ff0a7230 */ /* 0x020fce0000004100 */
[----:B------:R-:W1:Y:S01]  /*08c0*/  MUFU.RSQ R6, R6 ;  /* 0x0000000600067308 */ /* 0x000e620000001400 */
[----:B------:R-:W-:Y:S01]  /*08d0*/  HADD2.F32 R8, -RZ, R8.H0_H0 ;  /* 0x20000008ff087230 */ /* 0x000fe20000004100 */
[----:B------:R-:W-:-:S04]  /*08e0*/  FADD R7, R10, -R7 ;  /* 0x800000070a077221 */ /* 0x000fc80000000000 */
[----:B------:R-:W-:Y:S01]  /*08f0*/  FADD R5, R8, -R5 ;  /* 0x8000000508057221 */ /* 0x000fe20000000000 */
[----:B0-----:R-:W-:Y:S01]  /*0900*/  FMUL R8, R4, R7 ;  /* 0x0000000704087220 */ /* 0x001fe20000400000 */
[----:B------:R-:W-:Y:S02]  /*0910*/  HADD2.F32 R7, -RZ, R24.H0_H0 ;  /* 0x20000018ff077230 */ /* 0x000fe40000004100 */
[----:B------:R-:W-:Y:S02]  /*0920*/  HADD2.F32 R26, -RZ, R26.H0_H0 ;  /* 0x2000001aff1a7230 */ /* 0x000fe40000004100 */
[----:B------:R-:W-:Y:S01]  /*0930*/  HADD2.F32 R2, -RZ, R9.H0_H0 ;  /* 0x20000009ff027230 */ /* 0x000fe20000004100 */
[----:B-1----:R-:W-:Y:S01]  /*0940*/  FMUL R5, R6, R5 ;  /* 0x0000000506057220 */ /* 0x002fe20000400000 */
[----:B------:R-:W-:Y:S01]  /*0950*/  HADD2.F32 R25, -RZ, R25.H0_H0 ;  /* 0x20000019ff197230 */ /* 0x000fe20000004100 */
[----:B------:R-:W-:-:S04]  /*0960*/  FFMA R8, R7, R8, R26 ;  /* 0x0000000807087223 */ /* 0x000fc8000000001a */
[----:B------:R-:W-:Y:S01]  /*0970*/  FFMA R5, R2, R5, R25 ;  /* 0x0000000502057223 */ /* 0x000fe20000000019 */
[----:B------:R-:W-:-:S04]  /*0980*/  IMAD.WIDE R2, R0, R3, c[0x0][0x188] ;  /* 0x0000620000027625 */ /* 0x000fc800078e0203 */
[----:B------:R-:W-:Y:S01]  /*0990*/  F2FP.F16.F32.PACK_AB R5, R8, R5 ;  /* 0x000000050805723e */ /* 0x000fe200000000ff */
[----:B------:R-:W-:Y:S06]  /*09a0*/  @P2 EXIT ;  /* 0x000000000000294d */ /* 0x000fec0003800000 */
[----:B------:R-:W-:Y:S01]  /*09b0*/  STG.E [R2.64], R5 ;  /* 0x0000000502007986 */ /* 0x000fe2000c101906 */
[----:B------:R-:W-:Y:S05]  /*09c0*/  EXIT ;  /* 0x000000000000794d */ /* 0x000fea0003800000 */
.L_x_0:
[----:B------:R-:W-:-:S00]  /*09d0*/  BRA `(.L_x_0) ;  /* 0xfffffff000007947 */ /* 0x000fc0000383ffff */
[----:B------:R-:W-:-:S00]  /*09e0*/  NOP ;  /* 0x0000000000007918 */ /* 0x000fc00000000000 */
        /* <DEDUP_REMOVED lines=9> */
.L_x_1:


//--------------------- .nv.global.init           --------------------------
	.section	.nv.global.init,"aw",@progbits
.nv.global.init:
	.type		_$_str,@object
	.size		_$_str,(.L_0 - _$_str)
_$_str:
        /*0000*/ 	.byte	0x5f, 0x5f, 0x43, 0x55, 0x44, 0x41, 0x5f, 0x46, 0x54, 0x5a, 0x00
.L_0:
